//
// Generated by NVIDIA NVVM Compiler
//
// Compiler Build ID: CL-36424714
// Cuda compilation tools, release 13.0, V13.0.88
// Based on NVVM 20.0.0
//

.version 9.0
.target sm_100
.address_size 64

	// .globl	_Z8MyKernelPiS_S_i

.visible .entry _Z8MyKernelPiS_S_i(
	.param .u64 .ptr .align 1 _Z8MyKernelPiS_S_i_param_0,
	.param .u64 .ptr .align 1 _Z8MyKernelPiS_S_i_param_1,
	.param .u64 .ptr .align 1 _Z8MyKernelPiS_S_i_param_2,
	.param .u32 _Z8MyKernelPiS_S_i_param_3
)
{
	.reg .pred 	%p<10>;
	.reg .b32 	%r<143>;
	.reg .b64 	%rd<61>;

	ld.param.u64 	%rd7, [_Z8MyKernelPiS_S_i_param_0];
	ld.param.u64 	%rd8, [_Z8MyKernelPiS_S_i_param_1];
	ld.param.u64 	%rd6, [_Z8MyKernelPiS_S_i_param_2];
	ld.param.u32 	%r54, [_Z8MyKernelPiS_S_i_param_3];
	cvta.to.global.u64 	%rd1, %rd8;
	cvta.to.global.u64 	%rd2, %rd7;
	mov.u32 	%r55, %ctaid.y;
	mov.u32 	%r56, %ntid.y;
	mul.lo.s32 	%r1, %r55, %r56;
	mov.u32 	%r2, %tid.y;
	add.s32 	%r57, %r1, %r2;
	mov.u32 	%r58, %ctaid.x;
	mov.u32 	%r59, %ntid.x;
	mov.u32 	%r60, %tid.x;
	mad.lo.s32 	%r4, %r58, %r59, %r60;
	max.s32 	%r61, %r4, %r57;
	setp.ge.s32 	%p1, %r61, %r54;
	@%p1 bra 	$L__BB0_13;
	mul.lo.s32 	%r5, %r54, %r57;
	and.b32  	%r6, %r54, 7;
	setp.lt.u32 	%p2, %r54, 8;
	mov.b32 	%r137, 0;
	mov.u32 	%r142, %r137;
	@%p2 bra 	$L__BB0_4;
	and.b32  	%r137, %r54, 2147483640;
	neg.s32 	%r131, %r137;
	add.s32 	%r65, %r2, %r54;
	add.s32 	%r130, %r65, %r1;
	shl.b32 	%r10, %r54, 3;
	shl.b32 	%r66, %r54, 1;
	add.s32 	%r129, %r57, %r66;
	mad.lo.s32 	%r128, %r54, 3, %r57;
	shl.b32 	%r67, %r54, 2;
	add.s32 	%r127, %r57, %r67;
	mad.lo.s32 	%r126, %r54, 5, %r57;
	mad.lo.s32 	%r125, %r54, 6, %r57;
	mad.lo.s32 	%r124, %r54, 7, %r57;
	mul.wide.u32 	%rd9, %r5, 4;
	add.s64 	%rd10, %rd9, %rd2;
	add.s64 	%rd60, %rd10, 16;
	mov.b32 	%r142, 0;
	mov.u32 	%r123, %r57;
$L__BB0_3:
	.pragma "nounroll";
	ld.global.u32 	%r68, [%rd60+-16];
	mul.wide.u32 	%rd11, %r123, 4;
	add.s64 	%rd12, %rd1, %rd11;
	ld.global.u32 	%r69, [%rd12];
	mad.lo.s32 	%r70, %r69, %r68, %r142;
	ld.global.u32 	%r71, [%rd60+-12];
	mul.wide.u32 	%rd13, %r130, 4;
	add.s64 	%rd14, %rd1, %rd13;
	ld.global.u32 	%r72, [%rd14];
	mad.lo.s32 	%r73, %r72, %r71, %r70;
	ld.global.u32 	%r74, [%rd60+-8];
	mul.wide.u32 	%rd15, %r129, 4;
	add.s64 	%rd16, %rd1, %rd15;
	ld.global.u32 	%r75, [%rd16];
	mad.lo.s32 	%r76, %r75, %r74, %r73;
	ld.global.u32 	%r77, [%rd60+-4];
	mul.wide.u32 	%rd17, %r128, 4;
	add.s64 	%rd18, %rd1, %rd17;
	ld.global.u32 	%r78, [%rd18];
	mad.lo.s32 	%r79, %r78, %r77, %r76;
	ld.global.u32 	%r80, [%rd60];
	mul.wide.u32 	%rd19, %r127, 4;
	add.s64 	%rd20, %rd1, %rd19;
	ld.global.u32 	%r81, [%rd20];
	mad.lo.s32 	%r82, %r81, %r80, %r79;
	ld.global.u32 	%r83, [%rd60+4];
	mul.wide.u32 	%rd21, %r126, 4;
	add.s64 	%rd22, %rd1, %rd21;
	ld.global.u32 	%r84, [%rd22];
	mad.lo.s32 	%r85, %r84, %r83, %r82;
	ld.global.u32 	%r86, [%rd60+8];
	mul.wide.u32 	%rd23, %r125, 4;
	add.s64 	%rd24, %rd1, %rd23;
	ld.global.u32 	%r87, [%rd24];
	mad.lo.s32 	%r88, %r87, %r86, %r85;
	ld.global.u32 	%r89, [%rd60+12];
	mul.wide.u32 	%rd25, %r124, 4;
	add.s64 	%rd26, %rd1, %rd25;
	ld.global.u32 	%r90, [%rd26];
	mad.lo.s32 	%r142, %r90, %r89, %r88;
	add.s32 	%r131, %r131, 8;
	add.s32 	%r130, %r130, %r10;
	add.s32 	%r129, %r129, %r10;
	add.s32 	%r128, %r128, %r10;
	add.s32 	%r127, %r127, %r10;
	add.s32 	%r126, %r126, %r10;
	add.s32 	%r125, %r125, %r10;
	add.s32 	%r124, %r124, %r10;
	add.s32 	%r123, %r123, %r10;
	add.s64 	%rd60, %rd60, 32;
	setp.ne.s32 	%p3, %r131, 0;
	@%p3 bra 	$L__BB0_3;
$L__BB0_4:
	setp.eq.s32 	%p4, %r6, 0;
	@%p4 bra 	$L__BB0_12;
	and.b32  	%r40, %r54, 3;
	setp.lt.u32 	%p5, %r6, 4;
	@%p5 bra 	$L__BB0_7;
	add.s32 	%r92, %r137, %r5;
	mul.wide.u32 	%rd27, %r92, 4;
	add.s64 	%rd28, %rd2, %rd27;
	ld.global.u32 	%r93, [%rd28];
	mad.lo.s32 	%r94, %r137, %r54, %r57;
	mul.wide.u32 	%rd29, %r94, 4;
	add.s64 	%rd30, %rd1, %rd29;
	ld.global.u32 	%r95, [%rd30];
	mad.lo.s32 	%r96, %r95, %r93, %r142;
	cvt.u64.u32 	%rd31, %r5;
	cvt.u64.u32 	%rd32, %r137;
	add.s64 	%rd33, %rd32, %rd31;
	shl.b64 	%rd34, %rd33, 2;
	add.s64 	%rd35, %rd2, %rd34;
	ld.global.u32 	%r97, [%rd35+4];
	add.s32 	%r98, %r94, %r54;
	mul.wide.u32 	%rd36, %r98, 4;
	add.s64 	%rd37, %rd1, %rd36;
	ld.global.u32 	%r99, [%rd37];
	mad.lo.s32 	%r100, %r99, %r97, %r96;
	ld.global.u32 	%r101, [%rd35+8];
	add.s32 	%r102, %r98, %r54;
	mul.wide.u32 	%rd38, %r102, 4;
	add.s64 	%rd39, %rd1, %rd38;
	ld.global.u32 	%r103, [%rd39];
	mad.lo.s32 	%r104, %r103, %r101, %r100;
	ld.global.u32 	%r105, [%rd35+12];
	add.s32 	%r106, %r102, %r54;
	mul.wide.u32 	%rd40, %r106, 4;
	add.s64 	%rd41, %rd1, %rd40;
	ld.global.u32 	%r107, [%rd41];
	mad.lo.s32 	%r142, %r107, %r105, %r104;
	add.s32 	%r137, %r137, 4;
$L__BB0_7:
	setp.eq.s32 	%p6, %r40, 0;
	@%p6 bra 	$L__BB0_12;
	setp.eq.s32 	%p7, %r40, 1;
	@%p7 bra 	$L__BB0_10;
	add.s32 	%r109, %r137, %r5;
	mul.wide.u32 	%rd42, %r109, 4;
	add.s64 	%rd43, %rd2, %rd42;
	ld.global.u32 	%r110, [%rd43];
	mad.lo.s32 	%r111, %r137, %r54, %r57;
	mul.wide.u32 	%rd44, %r111, 4;
	add.s64 	%rd45, %rd1, %rd44;
	ld.global.u32 	%r112, [%rd45];
	mad.lo.s32 	%r113, %r112, %r110, %r142;
	cvt.u64.u32 	%rd46, %r5;
	cvt.u64.u32 	%rd47, %r137;
	add.s64 	%rd48, %rd47, %rd46;
	shl.b64 	%rd49, %rd48, 2;
	add.s64 	%rd50, %rd2, %rd49;
	ld.global.u32 	%r114, [%rd50+4];
	add.s32 	%r115, %r111, %r54;
	mul.wide.u32 	%rd51, %r115, 4;
	add.s64 	%rd52, %rd1, %rd51;
	ld.global.u32 	%r116, [%rd52];
	mad.lo.s32 	%r142, %r116, %r114, %r113;
	add.s32 	%r137, %r137, 2;
$L__BB0_10:
	and.b32  	%r117, %r54, 1;
	setp.eq.b32 	%p8, %r117, 1;
	not.pred 	%p9, %p8;
	@%p9 bra 	$L__BB0_12;
	add.s32 	%r118, %r137, %r5;
	mul.wide.u32 	%rd53, %r118, 4;
	add.s64 	%rd54, %rd2, %rd53;
	ld.global.u32 	%r119, [%rd54];
	mad.lo.s32 	%r120, %r137, %r54, %r57;
	mul.wide.u32 	%rd55, %r120, 4;
	add.s64 	%rd56, %rd1, %rd55;
	ld.global.u32 	%r121, [%rd56];
	mad.lo.s32 	%r142, %r121, %r119, %r142;
$L__BB0_12:
	add.s32 	%r122, %r5, %r4;
	cvta.to.global.u64 	%rd57, %rd6;
	mul.wide.s32 	%rd58, %r122, 4;
	add.s64 	%rd59, %rd57, %rd58;
	st.global.u32 	[%rd59], %r142;
$L__BB0_13:
	ret;

}


// ===== COMPILED SASS (sm_100) =====

	.target	sm_100

	.elftype	@"ET_EXEC"


//--------------------- .note.nv.tkinfo           --------------------------
	.section	.note.nv.tkinfo,"",@"SHT_NOTE"
	.sectionflags	@"SHF_NOTE_NV_TKINFO"
	.tkinfo
        /*0018*/ 	.word	0x00000002
        /*0030*/ 	.string	""
        /*0030*/ 	.string	"ptxas"
        /*0030*/ 	.string	"Cuda compilation tools, release 13.0, V13.0.88"
        /*0030*/ 	.string	"Build cuda_13.0.r13.0/compiler.36424714_0"
        /*0030*/ 	.string	"-arch sm_100 -m 64 "



//--------------------- .note.nv.cuinfo           --------------------------
	.section	.note.nv.cuinfo,"",@"SHT_NOTE"
	.sectionflags	@"SHF_NOTE_NV_CUINFO"
        /*0018*/ 	.short	0x0002
        /*001a*/ 	.short	0x0064
        /*001c*/ 	.short	0x0082
	.zero		2


//--------------------- .nv.info                  --------------------------
	.section	.nv.info,"",@"SHT_CUDA_INFO"
	.align	4


	//----- nvinfo : EIATTR_REGCOUNT
	.align		4
        /*0000*/ 	.byte	0x04, 0x2f
        /*0002*/ 	.short	(.L_1 - .L_0)
	.align		4
.L_0:
        /*0004*/ 	.word	index@(_Z8MyKernelPiS_S_i)
        /*0008*/ 	.word	0x00000020


	//----- nvinfo : EIATTR_FRAME_SIZE
	.align		4
.L_1:
        /*000c*/ 	.byte	0x04, 0x11
        /*000e*/ 	.short	(.L_3 - .L_2)
	.align		4
.L_2:
        /*0010*/ 	.word	index@(_Z8MyKernelPiS_S_i)
        /*0014*/ 	.word	0x00000000


	//----- nvinfo : EIATTR_MIN_STACK_SIZE
	.align		4
.L_3:
        /*0018*/ 	.byte	0x04, 0x12
        /*001a*/ 	.short	(.L_5 - .L_4)
	.align		4
.L_4:
        /*001c*/ 	.word	index@(_Z8MyKernelPiS_S_i)
        /*0020*/ 	.word	0x00000000
.L_5:


//--------------------- .nv.compat                --------------------------
	.section	.nv.compat,"",@"SHT_CUDA_COMPAT_INFO"
	.align	4
        /*0000*/ 	.byte	0x02, 0x09, 0x00, 0x00, 0x02, 0x02, 0x01, 0x00, 0x02, 0x05, 0x05, 0x00, 0x03, 0x07, 0x01, 0x01
        /*0010*/ 	.byte	0x02, 0x03, 0x00, 0x00, 0x02, 0x06, 0x01, 0x00, 0x04, 0x0b, 0x08, 0x00, 0x09, 0x00, 0x00, 0x00
        /*0020*/ 	.byte	0x00, 0x00, 0x00, 0x00


//--------------------- .nv.info._Z8MyKernelPiS_S_i --------------------------
	.section	.nv.info._Z8MyKernelPiS_S_i,"",@"SHT_CUDA_INFO"
	.sectionflags	@""
	.align	4


	//----- nvinfo : EIATTR_CUDA_API_VERSION
	.align		4
        /*0000*/ 	.byte	0x04, 0x37
        /*0002*/ 	.short	(.L_7 - .L_6)
.L_6:
        /*0004*/ 	.word	0x00000082


	//----- nvinfo : EIATTR_KPARAM_INFO
	.align		4
.L_7:
        /*0008*/ 	.byte	0x04, 0x17
        /*000a*/ 	.short	(.L_9 - .L_8)
.L_8:
        /*000c*/ 	.word	0x00000000
        /*0010*/ 	.short	0x0003
        /*0012*/ 	.short	0x0018
        /*0014*/ 	.byte	0x00, 0xf0, 0x11, 0x00


	//----- nvinfo : EIATTR_KPARAM_INFO
	.align		4
.L_9:
        /*0018*/ 	.byte	0x04, 0x17
        /*001a*/ 	.short	(.L_11 - .L_10)
.L_10:
        /*001c*/ 	.word	0x00000000
        /*0020*/ 	.short	0x0002
        /*0022*/ 	.short	0x0010
        /*0024*/ 	.byte	0x00, 0xf5, 0x21, 0x00


	//----- nvinfo : EIATTR_KPARAM_INFO
	.align		4
.L_11:
        /*0028*/ 	.byte	0x04, 0x17
        /*002a*/ 	.short	(.L_13 - .L_12)
.L_12:
        /*002c*/ 	.word	0x00000000
        /*0030*/ 	.short	0x0001
        /*0032*/ 	.short	0x0008
        /*0034*/ 	.byte	0x00, 0xf5, 0x21, 0x00


	//----- nvinfo : EIATTR_KPARAM_INFO
	.align		4
.L_13:
        /*0038*/ 	.byte	0x04, 0x17
        /*003a*/ 	.short	(.L_15 - .L_14)
.L_14:
        /*003c*/ 	.word	0x00000000
        /*0040*/ 	.short	0x0000
        /*0042*/ 	.short	0x0000
        /*0044*/ 	.byte	0x00, 0xf5, 0x21, 0x00


	//----- nvinfo : EIATTR_SPARSE_MMA_MASK
	.align		4
.L_15:
        /*0048*/ 	.byte	0x03, 0x50
        /*004a*/ 	.short	0x0000


	//----- nvinfo : EIATTR_MAXREG_COUNT
	.align		4
        /*004c*/ 	.byte	0x03, 0x1b
        /*004e*/ 	.short	0x00ff


	//----- nvinfo : EIATTR_MERCURY_ISA_VERSION
	.align		4
        /*0050*/ 	.byte	0x03, 0x5f
        /*0052*/ 	.short	0x0101


	//----- nvinfo : EIATTR_VRC_CTA_INIT_COUNT
	.align		4
        /*0054*/ 	.byte	0x02, 0x4a
	.zero		1
	.zero		1


	//----- nvinfo : EIATTR_EXIT_INSTR_OFFSETS
	.align		4
        /*0058*/ 	.byte	0x04, 0x1c
        /*005a*/ 	.short	(.L_17 - .L_16)


	//   ....[0]....
.L_16:
        /*005c*/ 	.word	0x000000d0


	//   ....[1]....
        /*0060*/ 	.word	0x000009d0


	//----- nvinfo : EIATTR_CBANK_PARAM_SIZE
	.align		4
.L_17:
        /*0064*/ 	.byte	0x03, 0x19
        /*0066*/ 	.short	0x001c


	//----- nvinfo : EIATTR_PARAM_CBANK
	.align		4
        /*0068*/ 	.byte	0x04, 0x0a
        /*006a*/ 	.short	(.L_19 - .L_18)
	.align		4
.L_18:
        /*006c*/ 	.word	index@(.nv.constant0._Z8MyKernelPiS_S_i)
        /*0070*/ 	.short	0x0380
        /*0072*/ 	.short	0x001c


	//----- nvinfo : EIATTR_SW_WAR
	.align		4
.L_19:
        /*0074*/ 	.byte	0x04, 0x36
        /*0076*/ 	.short	(.L_21 - .L_20)
.L_20:
        /*0078*/ 	.word	0x00000008
.L_21:


//--------------------- .nv.callgraph             --------------------------
	.section	.nv.callgraph,"",@"SHT_CUDA_CALLGRAPH"
	.align	4
	.sectionentsize	8
	.align		4
        /*0000*/ 	.word	0x00000000
	.align		4
        /*0004*/ 	.word	0xffffffff
	.align		4
        /*0008*/ 	.word	0x00000000
	.align		4
        /*000c*/ 	.word	0xfffffffe
	.align		4
        /*0010*/ 	.word	0x00000000
	.align		4
        /*0014*/ 	.word	0xfffffffd
	.align		4
        /*0018*/ 	.word	0x00000000
	.align		4
        /*001c*/ 	.word	0xfffffffc


//--------------------- .text._Z8MyKernelPiS_S_i  --------------------------
	.section	.text._Z8MyKernelPiS_S_i,"ax",@progbits
	.align	128
        .global         _Z8MyKernelPiS_S_i
        .type           _Z8MyKernelPiS_S_i,@function
        .size           _Z8MyKernelPiS_S_i,(.L_x_5 - _Z8MyKernelPiS_S_i)
        .other          _Z8MyKernelPiS_S_i,@"STO_CUDA_ENTRY STV_DEFAULT"
_Z8MyKernelPiS_S_i:
.text._Z8MyKernelPiS_S_i:
[----:B------:R-:W-:Y:S01]  /*0000*/  LDC R1, c[0x0][0x37c] ;  /* 0x0000df00ff017b82 */ /* 0x000fe20000000800 */
[----:B------:R-:W0:Y:S07]  /*0010*/  S2R R3, SR_TID.X ;  /* 0x0000000000037919 */ /* 0x000e2e0000002100 */
[----:B------:R-:W1:Y:S01]  /*0020*/  S2UR UR4, SR_CTAID.Y ;  /* 0x00000000000479c3 */ /* 0x000e620000002600 */
[----:B------:R-:W1:Y:S01]  /*0030*/  LDCU UR5, c[0x0][0x364] ;  /* 0x00006c80ff0577ac */ /* 0x000e620008000800 */
[----:B------:R-:W2:Y:S06]  /*0040*/  S2R R7, SR_TID.Y ;  /* 0x0000000000077919 */ /* 0x000eac0000002200 */
[----:B------:R-:W0:Y:S08]  /*0050*/  S2UR UR6, SR_CTAID.X ;  /* 0x00000000000679c3 */ /* 0x000e300000002500 */
[----:B------:R-:W0:Y:S08]  /*0060*/  LDC R2, c[0x0][0x360] ;  /* 0x0000d800ff027b82 */ /* 0x000e300000000800 */
[----:B------:R-:W3:Y:S01]  /*0070*/  LDC R0, c[0x0][0x398] ;  /* 0x0000e600ff007b82 */ /* 0x000ee20000000800 */
[----:B-1----:R-:W-:Y:S01]  /*0080*/  UIMAD UR4, UR4, UR5, URZ ;  /* 0x00000005040472a4 */ /* 0x002fe2000f8e02ff */
[----:B0-----:R-:W-:-:S05]  /*0090*/  IMAD R2, R2, UR6, R3 ;  /* 0x0000000602027c24 */ /* 0x001fca000f8e0203 */
[----:B--2---:R-:W-:-:S04]  /*00a0*/  IADD3 R3, PT, PT, R7, UR4, RZ ;  /* 0x0000000407037c10 */ /* 0x004fc8000fffe0ff */
[----:B------:R-:W-:-:S04]  /*00b0*/  VIMNMX R5, PT, PT, R3, R2, !PT ;  /* 0x0000000203057248 */ /* 0x000fc80007fe0100 */
[----:B---3--:R-:W-:-:S13]  /*00c0*/  ISETP.GE.AND P0, PT, R5, R0, PT ;  /* 0x000000000500720c */ /* 0x008fda0003f06270 */
[----:B------:R-:W-:Y:S05]  /*00d0*/  @P0 EXIT ;  /* 0x000000000000094d */ /* 0x000fea0003800000 */
[C---:B------:R-:W-:Y:S01]  /*00e0*/  ISETP.GE.U32.AND P1, PT, R0.reuse, 0x8, PT ;  /* 0x000000080000780c */ /* 0x040fe20003f26070 */
[----:B------:R-:W0:Y:S01]  /*00f0*/  LDCU.64 UR6, c[0x0][0x358] ;  /* 0x00006b00ff0677ac */ /* 0x000e220008000a00 */
[----:B------:R-:W-:Y:S01]  /*0100*/  LOP3.LUT R4, R0, 0x7, RZ, 0xc0, !PT ;  /* 0x0000000700047812 */ /* 0x000fe200078ec0ff */
[----:B------:R-:W-:Y:S02]  /*0110*/  HFMA2 R6, -RZ, RZ, 0, 0 ;  /* 0x00000000ff067431 */ /* 0x000fe400000001ff */
[----:B------:R-:W-:Y:S01]  /*0120*/  IMAD R5, R3, R0, RZ ;  /* 0x0000000003057224 */ /* 0x000fe200078e02ff */
[----:B------:R-:W-:Y:S02]  /*0130*/  MOV R22, RZ ;  /* 0x000000ff00167202 */ /* 0x000fe40000000f00 */
[----:B------:R-:W-:-:S05]  /*0140*/  ISETP.NE.AND P0, PT, R4, RZ, PT ;  /* 0x000000ff0400720c */ /* 0x000fca0003f05270 */
[----:B------:R-:W-:Y:S08]  /*0150*/  @!P1 BRA `(.L_x_0) ;  /* 0x0000000000fc9947 */ /* 0x000ff00003800000 */
[----:B------:R-:W1:Y:S01]  /*0160*/  LDC.64 R8, c[0x0][0x380] ;  /* 0x0000e000ff087b82 */ /* 0x000e620000000a00 */
[C---:B------:R-:W-:Y:S01]  /*0170*/  LOP3.LUT R6, R0.reuse, 0x7ffffff8, RZ, 0xc0, !PT ;  /* 0x7ffffff800067812 */ /* 0x040fe200078ec0ff */
[C---:B------:R-:W-:Y:S01]  /*0180*/  IMAD R11, R0.reuse, 0x3, R3 ;  /* 0x00000003000b7824 */ /* 0x040fe200078e0203 */
[C---:B------:R-:W-:Y:S01]  /*0190*/  IADD3 R7, PT, PT, R0.reuse, UR4, R7 ;  /* 0x0000000400077c10 */ /* 0x040fe2000fffe007 */
[C-C-:B------:R-:W-:Y:S01]  /*01a0*/  IMAD R23, R0.reuse, 0x4, R3.reuse ;  /* 0x0000000400177824 */ /* 0x140fe200078e0203 */
[----:B------:R-:W-:Y:S01]  /*01b0*/  MOV R22, RZ ;  /* 0x000000ff00167202 */ /* 0x000fe20000000f00 */
[C-C-:B------:R-:W-:Y:S01]  /*01c0*/  IMAD R25, R0.reuse, 0x5, R3.reuse ;  /* 0x0000000500197824 */ /* 0x140fe200078e0203 */
[----:B------:R-:W-:Y:S01]  /*01d0*/  MOV R10, R3 ;  /* 0x00000003000a7202 */ /* 0x000fe20000000f00 */
[C-C-:B------:R-:W-:Y:S02]  /*01e0*/  IMAD R27, R0.reuse, 0x6, R3.reuse ;  /* 0x00000006001b7824 */ /* 0x140fe400078e0203 */
[----:B------:R-:W-:-:S02]  /*01f0*/  IMAD R29, R0, 0x7, R3 ;  /* 0x00000007001d7824 */ /* 0x000fc400078e0203 */
[----:B-1----:R-:W-:-:S03]  /*0200*/  IMAD.WIDE.U32 R8, R5, 0x4, R8 ;  /* 0x0000000405087825 */ /* 0x002fc600078e0008 */
[----:B------:R-:W-:Y:S02]  /*0210*/  IADD3 R20, P1, PT, R8, 0x10, RZ ;  /* 0x0000001008147810 */ /* 0x000fe40007f3e0ff */
[----:B------:R-:W-:Y:S02]  /*0220*/  IADD3 R8, PT, PT, -R6, RZ, RZ ;  /* 0x000000ff06087210 */ /* 0x000fe40007ffe1ff */
[----:B------:R-:W-:Y:S02]  /*0230*/  IADD3.X R19, PT, PT, RZ, R9, RZ, P1, !PT ;  /* 0x00000009ff137210 */ /* 0x000fe40000ffe4ff */
[----:B------:R-:W-:-:S07]  /*0240*/  LEA R9, R0, R3, 0x1 ;  /* 0x0000000300097211 */ /* 0x000fce00078e08ff */
.L_x_1:
[----:B------:R-:W1:Y:S01]  /*0250*/  LDC.64 R14, c[0x0][0x388] ;  /* 0x0000e200ff0e7b82 */ /* 0x000e620000000a00 */
[----:B------:R-:W-:Y:S01]  /*0260*/  MOV R12, R20 ;  /* 0x00000014000c7202 */ /* 0x000fe20000000f00 */
[----:B------:R-:W-:-:S05]  /*0270*/  IMAD.MOV.U32 R13, RZ, RZ, R19 ;  /* 0x000000ffff0d7224 */ /* 0x000fca00078e0013 */
[----:B0-----:R-:W2:Y:S04]  /*0280*/  LDG.E R19, desc[UR6][R12.64+-0x10] ;  /* 0xfffff0060c137981 */ /* 0x001ea8000c1e1900 */
[----:B------:R-:W3:Y:S04]  /*0290*/  LDG.E R26, desc[UR6][R12.64+-0xc] ;  /* 0xfffff4060c1a7981 */ /* 0x000ee8000c1e1900 */
[----:B------:R-:W4:Y:S01]  /*02a0*/  LDG.E R28, desc[UR6][R12.64+-0x4] ;  /* 0xfffffc060c1c7981 */ /* 0x000f22000c1e1900 */
[----:B-1----:R-:W-:-:S05]  /*02b0*/  IMAD.WIDE.U32 R16, R10, 0x4, R14 ;  /* 0x000000040a107825 */ /* 0x002fca00078e000e */
[----:B------:R0:W2:Y:S01]  /*02c0*/  LDG.E R18, desc[UR6][R16.64] ;  /* 0x0000000610127981 */ /* 0x0000a2000c1e1900 */
[----:B------:R-:W-:-:S04]  /*02d0*/  IMAD.WIDE.U32 R20, R11, 0x4, R14 ;  /* 0x000000040b147825 */ /* 0x000fc800078e000e */
[----:B0-----:R-:W-:-:S05]  /*02e0*/  IMAD.WIDE.U32 R16, R7, 0x4, R14 ;  /* 0x0000000407107825 */ /* 0x001fca00078e000e */
[----:B------:R-:W3:Y:S01]  /*02f0*/  LDG.E R24, desc[UR6][R16.64] ;  /* 0x0000000610187981 */ /* 0x000ee2000c1e1900 */
[----:B--2---:R-:W-:Y:S02]  /*0300*/  IMAD R22, R19, R18, R22 ;  /* 0x0000001213167224 */ /* 0x004fe400078e0216 */
[----:B------:R-:W-:-:S05]  /*0310*/  IMAD.WIDE.U32 R18, R9, 0x4, R14 ;  /* 0x0000000409127825 */ /* 0x000fca00078e000e */
[----:B------:R-:W2:Y:S04]  /*0320*/  LDG.E R17, desc[UR6][R18.64] ;  /* 0x0000000612117981 */ /* 0x000ea8000c1e1900 */
[----:B------:R-:W2:Y:S04]  /*0330*/  LDG.E R18, desc[UR6][R12.64+-0x8] ;  /* 0xfffff8060c127981 */ /* 0x000ea8000c1e1900 */
[----:B------:R0:W4:Y:S01]  /*0340*/  LDG.E R19, desc[UR6][R20.64] ;  /* 0x0000000614137981 */ /* 0x000122000c1e1900 */
[----:B---3--:R-:W-:-:S03]  /*0350*/  IMAD R22, R26, R24, R22 ;  /* 0x000000181a167224 */ /* 0x008fc600078e0216 */
[----:B------:R-:W3:Y:S01]  /*0360*/  LDG.E R26, desc[UR6][R12.64] ;  /* 0x000000060c1a7981 */ /* 0x000ee2000c1e1900 */
[----:B0-----:R-:W-:-:S05]  /*0370*/  IMAD.WIDE.U32 R20, R23, 0x4, R14 ;  /* 0x0000000417147825 */ /* 0x001fca00078e000e */
[----:B------:R0:W3:Y:S01]  /*0380*/  LDG.E R24, desc[UR6][R20.64] ;  /* 0x0000000614187981 */ /* 0x0000e2000c1e1900 */
[----:B--2---:R-:W-:Y:S02]  /*0390*/  IMAD R22, R18, R17, R22 ;  /* 0x0000001112167224 */ /* 0x004fe400078e0216 */
[----:B------:R-:W-:-:S04]  /*03a0*/  IMAD.WIDE.U32 R16, R25, 0x4, R14 ;  /* 0x0000000419107825 */ /* 0x000fc800078e000e */
[----:B----4-:R-:W-:Y:S02]  /*03b0*/  IMAD R22, R28, R19, R22 ;  /* 0x000000131c167224 */ /* 0x010fe400078e0216 */
[--C-:B------:R-:W-:Y:S01]  /*03c0*/  IMAD.WIDE.U32 R18, R27, 0x4, R14.reuse ;  /* 0x000000041b127825 */ /* 0x100fe200078e000e */
[----:B------:R-:W2:Y:S03]  /*03d0*/  LDG.E R16, desc[UR6][R16.64] ;  /* 0x0000000610107981 */ /* 0x000ea6000c1e1900 */
[----:B------:R-:W-:Y:S01]  /*03e0*/  IMAD.WIDE.U32 R14, R29, 0x4, R14 ;  /* 0x000000041d0e7825 */ /* 0x000fe200078e000e */
[----:B------:R-:W4:Y:S04]  /*03f0*/  LDG.E R28, desc[UR6][R12.64+0xc] ;  /* 0x00000c060c1c7981 */ /* 0x000f28000c1e1900 */
[----:B------:R1:W5:Y:S04]  /*0400*/  LDG.E R18, desc[UR6][R18.64] ;  /* 0x0000000612127981 */ /* 0x000368000c1e1900 */
[----:B------:R-:W2:Y:S04]  /*0410*/  LDG.E R17, desc[UR6][R12.64+0x4] ;  /* 0x000004060c117981 */ /* 0x000ea8000c1e1900 */
[----:B------:R-:W4:Y:S04]  /*0420*/  LDG.E R15, desc[UR6][R14.64] ;  /* 0x000000060e0f7981 */ /* 0x000f28000c1e1900 */
[----:B------:R-:W5:Y:S01]  /*0430*/  LDG.E R14, desc[UR6][R12.64+0x8] ;  /* 0x000008060c0e7981 */ /* 0x000f62000c1e1900 */
[----:B0-----:R-:W-:-:S02]  /*0440*/  IADD3 R20, P1, PT, R12, 0x20, RZ ;  /* 0x000000200c147810 */ /* 0x001fc40007f3e0ff */
[----:B------:R-:W-:Y:S02]  /*0450*/  IADD3 R8, PT, PT, R8, 0x8, RZ ;  /* 0x0000000808087810 */ /* 0x000fe40007ffe0ff */
[----:B-1----:R-:W-:Y:S02]  /*0460*/  IADD3.X R19, PT, PT, RZ, R13, RZ, P1, !PT ;  /* 0x0000000dff137210 */ /* 0x002fe40000ffe4ff */
[----:B------:R-:W-:Y:S01]  /*0470*/  ISETP.NE.AND P1, PT, R8, RZ, PT ;  /* 0x000000ff0800720c */ /* 0x000fe20003f25270 */
[----:B---3--:R-:W-:Y:S01]  /*0480*/  IMAD R22, R26, R24, R22 ;  /* 0x000000181a167224 */ /* 0x008fe200078e0216 */
[C---:B------:R-:W-:Y:S01]  /*0490*/  LEA R7, R0.reuse, R7, 0x3 ;  /* 0x0000000700077211 */ /* 0x040fe200078e18ff */
[C---:B------:R-:W-:Y:S01]  /*04a0*/  IMAD R11, R0.reuse, 0x8, R11 ;  /* 0x00000008000b7824 */ /* 0x040fe200078e020b */
[C---:B------:R-:W-:Y:S02]  /*04b0*/  LEA R9, R0.reuse, R9, 0x3 ;  /* 0x0000000900097211 */ /* 0x040fe400078e18ff */
[----:B------:R-:W-:-:S02]  /*04c0*/  LEA R23, R0, R23, 0x3 ;  /* 0x0000001700177211 */ /* 0x000fc400078e18ff */
[C---:B------:R-:W-:Y:S02]  /*04d0*/  LEA R25, R0.reuse, R25, 0x3 ;  /* 0x0000001900197211 */ /* 0x040fe400078e18ff */
[C---:B------:R-:W-:Y:S02]  /*04e0*/  LEA R27, R0.reuse, R27, 0x3 ;  /* 0x0000001b001b7211 */ /* 0x040fe400078e18ff */
[C---:B------:R-:W-:Y:S02]  /*04f0*/  LEA R29, R0.reuse, R29, 0x3 ;  /* 0x0000001d001d7211 */ /* 0x040fe400078e18ff */
[----:B------:R-:W-:Y:S01]  /*0500*/  LEA R10, R0, R10, 0x3 ;  /* 0x0000000a000a7211 */ /* 0x000fe200078e18ff */
[----:B--2---:R-:W-:-:S04]  /*0510*/  IMAD R21, R17, R16, R22 ;  /* 0x0000001011157224 */ /* 0x004fc800078e0216 */
[----:B-----5:R-:W-:-:S04]  /*0520*/  IMAD R21, R14, R18, R21 ;  /* 0x000000120e157224 */ /* 0x020fc800078e0215 */
[----:B----4-:R-:W-:Y:S01]  /*0530*/  IMAD R22, R28, R15, R21 ;  /* 0x0000000f1c167224 */ /* 0x010fe200078e0215 */
[----:B------:R-:W-:Y:S06]  /*0540*/  @P1 BRA `(.L_x_1) ;  /* 0xfffffffc00401947 */ /* 0x000fec000383ffff */
.L_x_0:
[----:B------:R-:W-:Y:S05]  /*0550*/  @!P0 BRA `(.L_x_2) ;  /* 0x00000004000c8947 */ /* 0x000fea0003800000 */
[----:B------:R-:W-:Y:S02]  /*0560*/  ISETP.GE.U32.AND P1, PT, R4, 0x4, PT ;  /* 0x000000040400780c */ /* 0x000fe40003f26070 */
[----:B------:R-:W-:-:S04]  /*0570*/  LOP3.LUT R20, R0, 0x3, RZ, 0xc0, !PT ;  /* 0x0000000300147812 */ /* 0x000fc800078ec0ff */
[----:B------:R-:W-:-:S07]  /*0580*/  ISETP.NE.AND P0, PT, R20, RZ, PT ;  /* 0x000000ff1400720c */ /* 0x000fce0003f05270 */
[----:B------:R-:W-:Y:S06]  /*0590*/  @!P1 BRA `(.L_x_3) ;  /* 0x0000000000789947 */ /* 0x000fec0003800000 */
[----:B------:R-:W1:Y:S01]  /*05a0*/  LDC.64 R16, c[0x0][0x380] ;  /* 0x0000e000ff107b82 */ /* 0x000e620000000a00 */
[----:B------:R-:W2:Y:S01]  /*05b0*/  LDCU.64 UR4, c[0x0][0x380] ;  /* 0x00007000ff0477ac */ /* 0x000ea20008000a00 */
[----:B------:R-:W-:Y:S01]  /*05c0*/  IMAD R15, R6, R0, R3 ;  /* 0x00000000060f7224 */ /* 0x000fe200078e0203 */
[C---:B------:R-:W-:Y:S01]  /*05d0*/  IADD3 R4, P1, PT, R5.reuse, R6, RZ ;  /* 0x0000000605047210 */ /* 0x040fe20007f3e0ff */
[----:B------:R-:W-:-:S03]  /*05e0*/  IMAD.IADD R7, R5, 0x1, R6 ;  /* 0x0000000105077824 */ /* 0x000fc600078e0206 */
[-C--:B------:R-:W-:Y:S01]  /*05f0*/  IADD3 R11, PT, PT, R15, R0.reuse, RZ ;  /* 0x000000000f0b7210 */ /* 0x080fe20007ffe0ff */
[----:B------:R-:W3:Y:S01]  /*0600*/  LDC.64 R8, c[0x0][0x388] ;  /* 0x0000e200ff087b82 */ /* 0x000ee20000000a00 */
[----:B------:R-:W-:Y:S02]  /*0610*/  IADD3.X R19, PT, PT, RZ, RZ, RZ, P1, !PT ;  /* 0x000000ffff137210 */ /* 0x000fe40000ffe4ff */
[----:B--2---:R-:W-:Y:S01]  /*0620*/  LEA R10, P1, R4, UR4, 0x2 ;  /* 0x00000004040a7c11 */ /* 0x004fe2000f8210ff */
[----:B-1----:R-:W-:Y:S01]  /*0630*/  IMAD.WIDE.U32 R16, R7, 0x4, R16 ;  /* 0x0000000407107825 */ /* 0x002fe200078e0010 */
[----:B------:R-:W-:-:S05]  /*0640*/  IADD3 R7, PT, PT, R11, R0, RZ ;  /* 0x000000000b077210 */ /* 0x000fca0007ffe0ff */
[----:B0-----:R-:W2:Y:S01]  /*0650*/  LDG.E R17, desc[UR6][R16.64] ;  /* 0x0000000610117981 */ /* 0x001ea2000c1e1900 */
[----:B---3--:R-:W-:-:S04]  /*0660*/  IMAD.WIDE.U32 R14, R15, 0x4, R8 ;  /* 0x000000040f0e7825 */ /* 0x008fc800078e0008 */
[----:B------:R-:W-:Y:S01]  /*0670*/  IMAD.WIDE.U32 R12, R11, 0x4, R8 ;  /* 0x000000040b0c7825 */ /* 0x000fe200078e0008 */
[----:B------:R-:W-:Y:S01]  /*0680*/  LEA.HI.X R11, R4, UR5, R19, 0x2, P1 ;  /* 0x00000005040b7c11 */ /* 0x000fe200088f1413 */
[----:B------:R-:W2:Y:S02]  /*0690*/  LDG.E R14, desc[UR6][R14.64] ;  /* 0x000000060e0e7981 */ /* 0x000ea4000c1e1900 */
[C-C-:B------:R-:W-:Y:S01]  /*06a0*/  IMAD.WIDE.U32 R18, R7.reuse, 0x4, R8.reuse ;  /* 0x0000000407127825 */ /* 0x140fe200078e0008 */
[----:B------:R-:W-:Y:S01]  /*06b0*/  IADD3 R7, PT, PT, R7, R0, RZ ;  /* 0x0000000007077210 */ /* 0x000fe20007ffe0ff */
[----:B------:R-:W3:Y:S04]  /*06c0*/  LDG.E R12, desc[UR6][R12.64] ;  /* 0x000000060c0c7981 */ /* 0x000ee8000c1e1900 */
[----:B------:R-:W3:Y:S01]  /*06d0*/  LDG.E R4, desc[UR6][R10.64+0x4] ;  /* 0x000004060a047981 */ /* 0x000ee2000c1e1900 */
[----:B------:R-:W-:-:S03]  /*06e0*/  IMAD.WIDE.U32 R8, R7, 0x4, R8 ;  /* 0x0000000407087825 */ /* 0x000fc600078e0008 */
[----:B------:R-:W4:Y:S04]  /*06f0*/  LDG.E R18, desc[UR6][R18.64] ;  /* 0x0000000612127981 */ /* 0x000f28000c1e1900 */
[----:B------:R-:W4:Y:S04]  /*0700*/  LDG.E R7, desc[UR6][R10.64+0x8] ;  /* 0x000008060a077981 */ /* 0x000f28000c1e1900 */
[----:B------:R-:W5:Y:S04]  /*0710*/  LDG.E R21, desc[UR6][R10.64+0xc] ;  /* 0x00000c060a157981 */ /* 0x000f68000c1e1900 */
[----:B------:R-:W5:Y:S01]  /*0720*/  LDG.E R8, desc[UR6][R8.64] ;  /* 0x0000000608087981 */ /* 0x000f62000c1e1900 */
[----:B------:R-:W-:Y:S01]  /*0730*/  IADD3 R6, PT, PT, R6, 0x4, RZ ;  /* 0x0000000406067810 */ /* 0x000fe20007ffe0ff */
[----:B--2---:R-:W-:-:S04]  /*0740*/  IMAD R17, R17, R14, R22 ;  /* 0x0000000e11117224 */ /* 0x004fc800078e0216 */
[----:B---3--:R-:W-:-:S04]  /*0750*/  IMAD R4, R4, R12, R17 ;  /* 0x0000000c04047224 */ /* 0x008fc800078e0211 */
[----:B----4-:R-:W-:-:S04]  /*0760*/  IMAD R4, R7, R18, R4 ;  /* 0x0000001207047224 */ /* 0x010fc800078e0204 */
[----:B-----5:R-:W-:-:S07]  /*0770*/  IMAD R22, R21, R8, R4 ;  /* 0x0000000815167224 */ /* 0x020fce00078e0204 */
.L_x_3:
[----:B------:R-:W-:Y:S05]  /*0780*/  @!P0 BRA `(.L_x_2) ;  /* 0x0000000000808947 */ /* 0x000fea0003800000 */
[----:B------:R-:W-:Y:S01]  /*0790*/  ISETP.NE.AND P1, PT, R20, 0x1, PT ;  /* 0x000000011400780c */ /* 0x000fe20003f25270 */
[----:B------:R-:W1:Y:S01]  /*07a0*/  LDC.64 R18, c[0x0][0x380] ;  /* 0x0000e000ff127b82 */ /* 0x000e620000000a00 */
[----:B------:R-:W-:-:S04]  /*07b0*/  LOP3.LUT R4, R0, 0x1, RZ, 0xc0, !PT ;  /* 0x0000000100047812 */ /* 0x000fc800078ec0ff */
[----:B------:R-:W-:-:S03]  /*07c0*/  ISETP.NE.U32.AND P0, PT, R4, 0x1, PT ;  /* 0x000000010400780c */ /* 0x000fc60003f05070 */
[----:B------:R-:W2:Y:S04]  /*07d0*/  LDC.64 R14, c[0x0][0x388] ;  /* 0x0000e200ff0e7b82 */ /* 0x000ea80000000a00 */
[C---:B------:R-:W-:Y:S01]  /*07e0*/  @P1 IMAD R17, R6.reuse, R0, R3 ;  /* 0x0000000006111224 */ /* 0x040fe200078e0203 */
[C---:B------:R-:W-:Y:S01]  /*07f0*/  @P1 IADD3 R4, P2, PT, R5.reuse, R6, RZ ;  /* 0x0000000605041210 */ /* 0x040fe20007f5e0ff */
[----:B------:R-:W-:Y:S01]  /*0800*/  @P1 IMAD.IADD R7, R5, 0x1, R6 ;  /* 0x0000000105071824 */ /* 0x000fe200078e0206 */
[----:B------:R-:W-:Y:S01]  /*0810*/  @P1 IADD3 R6, PT, PT, R6, 0x2, RZ ;  /* 0x0000000206061810 */ /* 0x000fe20007ffe0ff */
[----:B------:R-:W3:Y:S01]  /*0820*/  @P1 LDC.64 R12, c[0x0][0x380] ;  /* 0x0000e000ff0c1b82 */ /* 0x000ee20000000a00 */
[----:B------:R-:W-:Y:S02]  /*0830*/  @P1 IADD3.X R20, PT, PT, RZ, RZ, RZ, P2, !PT ;  /* 0x000000ffff141210 */ /* 0x000fe400017fe4ff */
[----:B------:R-:W-:-:S05]  /*0840*/  @P1 IADD3 R21, PT, PT, R17, R0, RZ ;  /* 0x0000000011151210 */ /* 0x000fca0007ffe0ff */
[----:B------:R-:W4:Y:S01]  /*0850*/  LDC.64 R10, c[0x0][0x380] ;  /* 0x0000e000ff0a7b82 */ /* 0x000f220000000a00 */
[----:B-1----:R-:W-:-:S04]  /*0860*/  @P1 IMAD.WIDE.U32 R18, R7, 0x4, R18 ;  /* 0x0000000407121825 */ /* 0x002fc800078e0012 */
[----:B------:R-:W-:-:S03]  /*0870*/  @!P0 IMAD R7, R6, R0, R3 ;  /* 0x0000000006078224 */ /* 0x000fc600078e0203 */
[----:B------:R-:W1:Y:S01]  /*0880*/  LDC.64 R8, c[0x0][0x388] ;  /* 0x0000e200ff087b82 */ /* 0x000e620000000a00 */
[--C-:B--2---:R-:W-:Y:S01]  /*0890*/  @P1 IMAD.WIDE.U32 R16, R17, 0x4, R14.reuse ;  /* 0x0000000411101825 */ /* 0x104fe200078e000e */
[----:B------:R-:W-:Y:S01]  /*08a0*/  @!P0 IADD3 R3, PT, PT, R5, R6, RZ ;  /* 0x0000000605038210 */ /* 0x000fe20007ffe0ff */
[----:B0-----:R-:W2:Y:S01]  /*08b0*/  @P1 LDG.E R19, desc[UR6][R18.64] ;  /* 0x0000000612131981 */ /* 0x001ea2000c1e1900 */
[C---:B---3--:R-:W-:Y:S01]  /*08c0*/  @P1 LEA R12, P2, R4.reuse, R12, 0x2 ;  /* 0x0000000c040c1211 */ /* 0x048fe200078410ff */
[----:B------:R-:W-:Y:S02]  /*08d0*/  @P1 IMAD.WIDE.U32 R14, R21, 0x4, R14 ;  /* 0x00000004150e1825 */ /* 0x000fe400078e000e */
[----:B------:R-:W2:Y:S01]  /*08e0*/  @P1 LDG.E R16, desc[UR6][R16.64] ;  /* 0x0000000610101981 */ /* 0x000ea2000c1e1900 */
[----:B------:R-:W-:-:S03]  /*08f0*/  @P1 LEA.HI.X R13, R4, R13, R20, 0x2, P2 ;  /* 0x0000000d040d1211 */ /* 0x000fc600010f1414 */
[----:B------:R-:W3:Y:S01]  /*0900*/  @P1 LDG.E R14, desc[UR6][R14.64] ;  /* 0x000000060e0e1981 */ /* 0x000ee2000c1e1900 */
[----:B----4-:R-:W-:-:S03]  /*0910*/  @!P0 IMAD.WIDE.U32 R10, R3, 0x4, R10 ;  /* 0x00000004030a8825 */ /* 0x010fc600078e000a */
[----:B------:R-:W3:Y:S04]  /*0920*/  @P1 LDG.E R13, desc[UR6][R12.64+0x4] ;  /* 0x000004060c0d1981 */ /* 0x000ee8000c1e1900 */
[----:B------:R-:W4:Y:S01]  /*0930*/  @!P0 LDG.E R11, desc[UR6][R10.64] ;  /* 0x000000060a0b8981 */ /* 0x000f22000c1e1900 */
[----:B-1----:R-:W-:-:S06]  /*0940*/  @!P0 IMAD.WIDE.U32 R8, R7, 0x4, R8 ;  /* 0x0000000407088825 */ /* 0x002fcc00078e0008 */
[----:B------:R-:W4:Y:S01]  /*0950*/  @!P0 LDG.E R8, desc[UR6][R8.64] ;  /* 0x0000000608088981 */ /* 0x000f22000c1e1900 */
[----:B--2---:R-:W-:-:S04]  /*0960*/  @P1 IMAD R0, R19, R16, R22 ;  /* 0x0000001013001224 */ /* 0x004fc800078e0216 */
[----:B---3--:R-:W-:-:S04]  /*0970*/  @P1 IMAD R22, R13, R14, R0 ;  /* 0x0000000e0d161224 */ /* 0x008fc800078e0200 */
[----:B----4-:R-:W-:-:S07]  /*0980*/  @!P0 IMAD R22, R11, R8, R22 ;  /* 0x000000080b168224 */ /* 0x010fce00078e0216 */
.L_x_2:
[----:B------:R-:W1:Y:S01]  /*0990*/  LDC.64 R6, c[0x0][0x390] ;  /* 0x0000e400ff067b82 */ /* 0x000e620000000a00 */
[----:B------:R-:W-:-:S05]  /*09a0*/  IADD3 R3, PT, PT, R2, R5, RZ ;  /* 0x0000000502037210 */ /* 0x000fca0007ffe0ff */
[----:B-1----:R-:W-:-:S05]  /*09b0*/  IMAD.WIDE R2, R3, 0x4, R6 ;  /* 0x0000000403027825 */ /* 0x002fca00078e0206 */
[----:B0-----:R-:W-:Y:S01]  /*09c0*/  STG.E desc[UR6][R2.64], R22 ;  /* 0x0000001602007986 */ /* 0x001fe2000c101906 */
[----:B------:R-:W-:Y:S05]  /*09d0*/  EXIT ;  /* 0x000000000000794d */ /* 0x000fea0003800000 */
.L_x_4:
[----:B------:R-:W-:-:S00]  /*09e0*/  BRA `(.L_x_4) ;  /* 0xfffffffc00fc7947 */ /* 0x000fc0000383ffff */
[----:B------:R-:W-:-:S00]  /*09f0*/  NOP ;  /* 0x0000000000007918 */ /* 0x000fc00000000000 */
        /* <DEDUP_REMOVED lines=8> */
.L_x_5:


//--------------------- .nv.shared.reserved.0     --------------------------
	.section	.nv.shared.reserved.0,"aw",@nobits
	.weak		__nv_reservedSMEM_offset_0_alias
	.size		__nv_reservedSMEM_offset_0_alias, 0, 64
	.other		__nv_reservedSMEM_offset_0_alias,@"STO_CUDA_RESERVED_SHARED STV_DEFAULT"
__nv_reservedSMEM_offset_0_alias:
	.zero		0
	.zero		64


//--------------------- .nv.constant0._Z8MyKernelPiS_S_i --------------------------
	.section	.nv.constant0._Z8MyKernelPiS_S_i,"a",@progbits
	.sectionflags	@""
	.align	4
.nv.constant0._Z8MyKernelPiS_S_i:
	.zero		924


//--------------------- SYMBOLS --------------------------

	.type		.nv.reservedSmem.offset0,@object
	.size		.nv.reservedSmem.offset0,0x4
